	.headerflags	@"EF_CUDA_TEXMODE_UNIFIED EF_CUDA_64BIT_ADDRESS EF_CUDA_ACCELERATORS EF_CUDA_SM90 EF_CUDA_VIRTUAL_SM(EF_CUDA_SM90)"
	.elftype	@"ET_EXEC"


//--------------------- .nv.info                  --------------------------
	.section	.nv.info,"",@"SHT_CUDA_INFO"
	.align	4


	//----- nvinfo : EIATTR_REGCOUNT
	.align		4
        /*0000*/ 	.byte	0x04, 0x2f
        /*0002*/ 	.short	(.L_2 - .L_1)
	.align		4
.L_1:
        /*0004*/ 	.word	index@(triton_per_fused_native_layer_norm_2)
        /*0008*/ 	.word	0x00000016


	//----- nvinfo : EIATTR_MIN_STACK_SIZE
	.align		4
.L_2:
        /*000c*/ 	.byte	0x04, 0x12
        /*000e*/ 	.short	(.L_4 - .L_3)
	.align		4
.L_3:
        /*0010*/ 	.word	index@(triton_per_fused_native_layer_norm_2)
        /*0014*/ 	.word	0x00000000


	//----- nvinfo : EIATTR_FRAME_SIZE
	.align		4
.L_4:
        /*0018*/ 	.byte	0x04, 0x11
        /*001a*/ 	.short	(.L_6 - .L_5)
	.align		4
.L_5:
        /*001c*/ 	.word	index@(triton_per_fused_native_layer_norm_2)
        /*0020*/ 	.word	0x00000000


	//----- nvinfo : EIATTR_MIN_STACK_SIZE
	.align		4
.L_6:
        /*0024*/ 	.byte	0x04, 0x12
        /*0026*/ 	.short	(.L_8 - .L_7)
	.align		4
.L_7:
        /*0028*/ 	.word	index@(triton_per_fused_native_layer_norm_2)
        /*002c*/ 	.word	0x00000000
.L_8:


//--------------------- .nv.info.triton_per_fused_native_layer_norm_2 --------------------------
	.section	.nv.info.triton_per_fused_native_layer_norm_2,"",@"SHT_CUDA_INFO"
	.sectionflags	@""
	.align	4


	//----- nvinfo : EIATTR_CUDA_API_VERSION
	.align		4
        /*0000*/ 	.byte	0x04, 0x37
        /*0002*/ 	.short	(.L_10 - .L_9)
.L_9:
        /*0004*/ 	.word	0x0000007c


	//----- nvinfo : EIATTR_KPARAM_INFO
	.align		4
.L_10:
        /*0008*/ 	.byte	0x04, 0x17
        /*000a*/ 	.short	(.L_12 - .L_11)
.L_11:
        /*000c*/ 	.word	0x00000000
        /*0010*/ 	.short	0x0007
        /*0012*/ 	.short	0x0034
        /*0014*/ 	.byte	0x00, 0xf0, 0x11, 0x00


	//----- nvinfo : EIATTR_KPARAM_INFO
	.align		4
.L_12:
        /*0018*/ 	.byte	0x04, 0x17
        /*001a*/ 	.short	(.L_14 - .L_13)
.L_13:
        /*001c*/ 	.word	0x00000000
        /*0020*/ 	.short	0x0006
        /*0022*/ 	.short	0x0030
        /*0024*/ 	.byte	0x00, 0xf0, 0x11, 0x00


	//----- nvinfo : EIATTR_KPARAM_INFO
	.align		4
.L_14:
        /*0028*/ 	.byte	0x04, 0x17
        /*002a*/ 	.short	(.L_16 - .L_15)
.L_15:
        /*002c*/ 	.word	0x00000000
        /*0030*/ 	.short	0x0005
        /*0032*/ 	.short	0x0028
        /*0034*/ 	.byte	0x00, 0xf4, 0x21, 0x00


	//----- nvinfo : EIATTR_KPARAM_INFO
	.align		4
.L_16:
        /*0038*/ 	.byte	0x04, 0x17
        /*003a*/ 	.short	(.L_18 - .L_17)
.L_17:
        /*003c*/ 	.word	0x00000000
        /*0040*/ 	.short	0x0004
        /*0042*/ 	.short	0x0020
        /*0044*/ 	.byte	0x00, 0xf4, 0x21, 0x00


	//----- nvinfo : EIATTR_KPARAM_INFO
	.align		4
.L_18:
        /*0048*/ 	.byte	0x04, 0x17
        /*004a*/ 	.short	(.L_20 - .L_19)
.L_19:
        /*004c*/ 	.word	0x00000000
        /*0050*/ 	.short	0x0003
        /*0052*/ 	.short	0x0018
        /*0054*/ 	.byte	0x00, 0xf4, 0x21, 0x00


	//----- nvinfo : EIATTR_KPARAM_INFO
	.align		4
.L_20:
        /*0058*/ 	.byte	0x04, 0x17
        /*005a*/ 	.short	(.L_22 - .L_21)
.L_21:
        /*005c*/ 	.word	0x00000000
        /*0060*/ 	.short	0x0002
        /*0062*/ 	.short	0x0010
        /*0064*/ 	.byte	0x00, 0xf4, 0x21, 0x00


	//----- nvinfo : EIATTR_KPARAM_INFO
	.align		4
.L_22:
        /*0068*/ 	.byte	0x04, 0x17
        /*006a*/ 	.short	(.L_24 - .L_23)
.L_23:
        /*006c*/ 	.word	0x00000000
        /*0070*/ 	.short	0x0001
        /*0072*/ 	.short	0x0008
        /*0074*/ 	.byte	0x00, 0xf4, 0x21, 0x00


	//----- nvinfo : EIATTR_KPARAM_INFO
	.align		4
.L_24:
        /*0078*/ 	.byte	0x04, 0x17
        /*007a*/ 	.short	(.L_26 - .L_25)
.L_25:
        /*007c*/ 	.word	0x00000000
        /*0080*/ 	.short	0x0000
        /*0082*/ 	.short	0x0000
        /*0084*/ 	.byte	0x00, 0xf4, 0x21, 0x00


	//----- nvinfo : EIATTR_SPARSE_MMA_MASK
	.align		4
.L_26:
        /*0088*/ 	.byte	0x03, 0x50
        /*008a*/ 	.short	0x0000


	//----- nvinfo : EIATTR_MAXREG_COUNT
	.align		4
        /*008c*/ 	.byte	0x03, 0x1b
        /*008e*/ 	.short	0x00ff


	//----- nvinfo : EIATTR_COOP_GROUP_MASK_REGIDS
	.align		4
        /*0090*/ 	.byte	0x04, 0x29
        /*0092*/ 	.short	(.L_28 - .L_27)


	//   ....[0]....
.L_27:
        /*0094*/ 	.word	0xffffffff


	//   ....[1]....
        /*0098*/ 	.word	0xffffffff


	//   ....[2]....
        /*009c*/ 	.word	0xffffffff


	//   ....[3]....
        /*00a0*/ 	.word	0xffffffff


	//   ....[4]....
        /*00a4*/ 	.word	0xffffffff


	//   ....[5]....
        /*00a8*/ 	.word	0xffffffff


	//   ....[6]....
        /*00ac*/ 	.word	0xffffffff


	//   ....[7]....
        /*00b0*/ 	.word	0xffffffff


	//   ....[8]....
        /*00b4*/ 	.word	0xffffffff


	//   ....[9]....
        /*00b8*/ 	.word	0xffffffff


	//   ....[10]....
        /*00bc*/ 	.word	0xffffffff


	//   ....[11]....
        /*00c0*/ 	.word	0xffffffff


	//   ....[12]....
        /*00c4*/ 	.word	0xffffffff


	//   ....[13]....
        /*00c8*/ 	.word	0xffffffff


	//   ....[14]....
        /*00cc*/ 	.word	0xffffffff


	//   ....[15]....
        /*00d0*/ 	.word	0xffffffff


	//   ....[16]....
        /*00d4*/ 	.word	0xffffffff


	//   ....[17]....
        /*00d8*/ 	.word	0xffffffff


	//   ....[18]....
        /*00dc*/ 	.word	0xffffffff


	//   ....[19]....
        /*00e0*/ 	.word	0xffffffff


	//----- nvinfo : EIATTR_COOP_GROUP_INSTR_OFFSETS
	.align		4
.L_28:
        /*00e4*/ 	.byte	0x04, 0x28
        /*00e6*/ 	.short	(.L_30 - .L_29)


	//   ....[0]....
.L_29:
        /*00e8*/ 	.word	0x000001e0


	//   ....[1]....
        /*00ec*/ 	.word	0x000001f0


	//   ....[2]....
        /*00f0*/ 	.word	0x00000220


	//   ....[3]....
        /*00f4*/ 	.word	0x00000230


	//   ....[4]....
        /*00f8*/ 	.word	0x00000260


	//   ....[5]....
        /*00fc*/ 	.word	0x00000270


	//   ....[6]....
        /*0100*/ 	.word	0x000002a0


	//   ....[7]....
        /*0104*/ 	.word	0x000002b0


	//   ....[8]....
        /*0108*/ 	.word	0x000002e0


	//   ....[9]....
        /*010c*/ 	.word	0x000002f0


	//   ....[10]....
        /*0110*/ 	.word	0x00000370


	//   ....[11]....
        /*0114*/ 	.word	0x000003a0


	//   ....[12]....
        /*0118*/ 	.word	0x000003c0


	//   ....[13]....
        /*011c*/ 	.word	0x000003e0


	//   ....[14]....
        /*0120*/ 	.word	0x00000400


	//   ....[15]....
        /*0124*/ 	.word	0x00000420


	//   ....[16]....
        /*0128*/ 	.word	0x00000440


	//   ....[17]....
        /*012c*/ 	.word	0x00000460


	//   ....[18]....
        /*0130*/ 	.word	0x000004a0


	//   ....[19]....
        /*0134*/ 	.word	0x000004c0


	//----- nvinfo : EIATTR_EXIT_INSTR_OFFSETS
	.align		4
.L_30:
        /*0138*/ 	.byte	0x04, 0x1c
        /*013a*/ 	.short	(.L_32 - .L_31)


	//   ....[0]....
.L_31:
        /*013c*/ 	.word	0x00000620


	//   ....[1]....
        /*0140*/ 	.word	0x00000640


	//----- nvinfo : EIATTR_REQNTID
	.align		4
.L_32:
        /*0144*/ 	.byte	0x04, 0x10
        /*0146*/ 	.short	(.L_34 - .L_33)
.L_33:
        /*0148*/ 	.word	0x00000040
        /*014c*/ 	.word	0x00000001
        /*0150*/ 	.word	0x00000001


	//----- nvinfo : EIATTR_CBANK_PARAM_SIZE
	.align		4
.L_34:
        /*0154*/ 	.byte	0x03, 0x19
        /*0156*/ 	.short	0x0038


	//----- nvinfo : EIATTR_PARAM_CBANK
	.align		4
        /*0158*/ 	.byte	0x04, 0x0a
        /*015a*/ 	.short	(.L_36 - .L_35)
	.align		4
.L_35:
        /*015c*/ 	.word	index@(.nv.constant0.triton_per_fused_native_layer_norm_2)
        /*0160*/ 	.short	0x0210
        /*0162*/ 	.short	0x0038


	//----- nvinfo : EIATTR_SW_WAR
	.align		4
.L_36:
        /*0164*/ 	.byte	0x04, 0x36
        /*0166*/ 	.short	(.L_38 - .L_37)
.L_37:
        /*0168*/ 	.word	0x00000008
.L_38:


//--------------------- .nv.callgraph             --------------------------
	.section	.nv.callgraph,"",@"SHT_CUDA_CALLGRAPH"
	.align	4
	.sectionentsize	8
	.align		4
        /*0000*/ 	.word	0x00000000
	.align		4
        /*0004*/ 	.word	0xffffffff
	.align		4
        /*0008*/ 	.word	0x00000000
	.align		4
        /*000c*/ 	.word	0xfffffffe
	.align		4
        /*0010*/ 	.word	0x00000000
	.align		4
        /*0014*/ 	.word	0xfffffffd
	.align		4
        /*0018*/ 	.word	0x00000000
	.align		4
        /*001c*/ 	.word	0xfffffffc


//--------------------- .nv.constant4             --------------------------
	.section	.nv.constant4,"a",@progbits
	.align	8
	.align		8
.nv.constant4:
        /*0000*/ 	.dword	_$_str


//--------------------- .text.triton_per_fused_native_layer_norm_2 --------------------------
	.section	.text.triton_per_fused_native_layer_norm_2,"ax",@progbits
	.sectionflags	@"SHF_BARRIERS=1"
	.align	128
        .global         triton_per_fused_native_layer_norm_2
        .type           triton_per_fused_native_layer_norm_2,@function
        .size           triton_per_fused_native_layer_norm_2,(.L_x_1 - triton_per_fused_native_layer_norm_2)
        .other          triton_per_fused_native_layer_norm_2,@"STO_CUDA_ENTRY STV_DEFAULT"
triton_per_fused_native_layer_norm_2:
.text.triton_per_fused_native_layer_norm_2:
[----:B------:R-:W0:Y:S01]  /*0000*/  LDC R1, c[0x0][0x28] ;  /* 0x00000a00ff017b82 */ /* 0x000e220000000800 */
[----:B------:R-:W1:Y:S07]  /*0010*/  S2R R0, SR_CTAID.X ;  /* 0x0000000000007919 */ /* 0x000e6e0000002500 */
[----:B------:R-:W2:Y:S01]  /*0020*/  LDC.64 R6, c[0x0][0x218] ;  /* 0x00008600ff067b82 */ /* 0x000ea20000000a00 */
[----:B------:R-:W-:Y:S01]  /*0030*/  ULDC.64 UR4, c[0x0][0x208] ;  /* 0x0000820000047ab9 */ /* 0x000fe20000000a00 */
[----:B------:R-:W3:Y:S06]  /*0040*/  S2R R14, SR_TID.X ;  /* 0x00000000000e7919 */ /* 0x000eec0000002100 */
[----:B------:R-:W4:Y:S08]  /*0050*/  LDC.64 R8, c[0x0][0x220] ;  /* 0x00008800ff087b82 */ /* 0x000f300000000a00 */
[----:B------:R-:W5:Y:S01]  /*0060*/  LDC.64 R10, c[0x0][0x228] ;  /* 0x00008a00ff0a7b82 */ /* 0x000f620000000a00 */
[----:B-1----:R-:W-:-:S02]  /*0070*/  SHF.R.S32.HI R3, RZ, 0x1f, R0 ;  /* 0x0000001fff037819 */ /* 0x002fc40000011400 */
[----:B------:R-:W-:Y:S02]  /*0080*/  ISETP.GE.AND P0, PT, R0, 0x100, PT ;  /* 0x000001000000780c */ /* 0x000fe40003f06270 */
[----:B------:R-:W-:Y:S02]  /*0090*/  LEA.HI R2, R3, R0, RZ, 0x6 ;  /* 0x0000000003027211 */ /* 0x000fe400078f30ff */
[----:B---3--:R-:W-:Y:S02]  /*00a0*/  LOP3.LUT R3, R14, 0x1f, RZ, 0xc0, !PT ;  /* 0x0000001f0e037812 */ /* 0x008fe400078ec0ff */
[C---:B------:R-:W-:Y:S02]  /*00b0*/  LOP3.LUT R5, R2.reuse, 0xffffffc0, RZ, 0xc0, !PT ;  /* 0xffffffc002057812 */ /* 0x040fe400078ec0ff */
[----:B------:R-:W-:Y:S02]  /*00c0*/  SHF.L.U32 R4, R2, 0x5, RZ ;  /* 0x0000000502047819 */ /* 0x000fe400000006ff */
[----:B------:R-:W-:-:S02]  /*00d0*/  IADD3 R2, -R5, R0, RZ ;  /* 0x0000000005027210 */ /* 0x000fc40007ffe1ff */
[----:B------:R-:W-:Y:S02]  /*00e0*/  LOP3.LUT R5, R4, 0xfffff800, RZ, 0xc0, !PT ;  /* 0xfffff80004057812 */ /* 0x000fe400078ec0ff */
[----:B------:R-:W-:Y:S02]  /*00f0*/  LEA R2, R3, R2, 0x6 ;  /* 0x0000000203027211 */ /* 0x000fe400078e30ff */
[----:B------:R-:W-:Y:S02]  /*0100*/  MOV R4, RZ ;  /* 0x000000ff00047202 */ /* 0x000fe40000000f00 */
[----:B------:R-:W-:Y:S01]  /*0110*/  IADD3 R5, R2, R5, RZ ;  /* 0x0000000502057210 */ /* 0x000fe20007ffe0ff */
[----:B------:R-:W-:-:S04]  /*0120*/  HFMA2.MMA R2, -RZ, RZ, 0, 0 ;  /* 0x00000000ff027435 */ /* 0x000fc800000001ff */
[----:B--2---:R-:W-:-:S05]  /*0130*/  IMAD.WIDE R6, R5, 0x4, R6 ;  /* 0x0000000405067825 */ /* 0x004fca00078e0206 */
[----:B------:R-:W2:Y:S04]  /*0140*/  @!P0 LDG.E R4, desc[UR4][R6.64] ;  /* 0x0000000406048981 */ /* 0x000ea8000c1e1900 */
[----:B------:R-:W3:Y:S01]  /*0150*/  @!P0 LDG.E R2, desc[UR4][R6.64] ;  /* 0x0000000406028981 */ /* 0x000ee2000c1e1900 */
[----:B----4-:R-:W-:-:S04]  /*0160*/  IMAD.WIDE.U32 R8, R3, 0x4, R8 ;  /* 0x0000000403087825 */ /* 0x010fc800078e0008 */
[----:B-----5:R-:W-:-:S05]  /*0170*/  IMAD.WIDE.U32 R10, R3, 0x4, R10 ;  /* 0x00000004030a7825 */ /* 0x020fca00078e000a */
[----:B------:R-:W4:Y:S01]  /*0180*/  LDG.E.EL R7, desc[UR4][R10.64] ;  /* 0x000000040a077981 */ /* 0x000f22000c2e1900 */
[----:B---3--:R-:W-:Y:S02]  /*0190*/  SEL R5, R2, RZ, !P0 ;  /* 0x000000ff02057207 */ /* 0x008fe40004000000 */
[----:B--2---:R-:W-:Y:S02]  /*01a0*/  SEL R2, R4, RZ, !P0 ;  /* 0x000000ff04027207 */ /* 0x004fe40004000000 */
[----:B------:R-:W-:Y:S01]  /*01b0*/  FSEL R12, R5, RZ, !P0 ;  /* 0x000000ff050c7208 */ /* 0x000fe20004000000 */
[----:B------:R1:W4:Y:S01]  /*01c0*/  LDG.E.EL R4, desc[UR4][R8.64] ;  /* 0x0000000408047981 */ /* 0x000322000c2e1900 */
[----:B------:R-:W-:-:S03]  /*01d0*/  FSEL R13, R2, RZ, !P0 ;  /* 0x000000ff020d7208 */ /* 0x000fc60004000000 */
[----:B------:R-:W2:Y:S04]  /*01e0*/  SHFL.BFLY PT, R15, R12, 0x10, 0x1f ;  /* 0x0e001f000c0f7f89 */ /* 0x000ea800000e0000 */
[----:B------:R-:W3:Y:S01]  /*01f0*/  SHFL.BFLY PT, R16, R13, 0x10, 0x1f ;  /* 0x0e001f000d107f89 */ /* 0x000ee200000e0000 */
[----:B--2---:R-:W-:Y:S01]  /*0200*/  FADD R15, R12, R15 ;  /* 0x0000000f0c0f7221 */ /* 0x004fe20000000000 */
[----:B---3--:R-:W-:-:S04]  /*0210*/  FADD R16, R13, R16 ;  /* 0x000000100d107221 */ /* 0x008fc80000000000 */
        /* <DEDUP_REMOVED lines=8> */
[----:B-1----:R-:W1:Y:S04]  /*02a0*/  SHFL.BFLY PT, R8, R13, 0x2, 0x1f ;  /* 0x0c401f000d087f89 */ /* 0x002e6800000e0000 */
[----:B------:R-:W2:Y:S01]  /*02b0*/  SHFL.BFLY PT, R9, R12, 0x2, 0x1f ;  /* 0x0c401f000c097f89 */ /* 0x000ea200000e0000 */
[----:B-1----:R-:W-:Y:S01]  /*02c0*/  FADD R8, R13, R8 ;  /* 0x000000080d087221 */ /* 0x002fe20000000000 */
[----:B--2---:R-:W-:-:S04]  /*02d0*/  FADD R11, R12, R9 ;  /* 0x000000090c0b7221 */ /* 0x004fc80000000000 */
[----:B------:R-:W1:Y:S04]  /*02e0*/  SHFL.BFLY PT, R9, R8, 0x1, 0x1f ;  /* 0x0c201f0008097f89 */ /* 0x000e6800000e0000 */
[----:B------:R-:W2:Y:S01]  /*02f0*/  SHFL.BFLY PT, R16, R11, 0x1, 0x1f ;  /* 0x0c201f000b107f89 */ /* 0x000ea200000e0000 */
[----:B-1----:R-:W-:-:S04]  /*0300*/  FADD R10, R8, R9 ;  /* 0x00000009080a7221 */ /* 0x002fc80000000000 */
[----:B------:R-:W-:Y:S01]  /*0310*/  FFMA R6, R10, -0.03125, R5 ;  /* 0xbd0000000a067823 */ /* 0x000fe20000000005 */
[----:B--2---:R-:W-:-:S03]  /*0320*/  FADD R16, R11, R16 ;  /* 0x000000100b107221 */ /* 0x004fc60000000000 */
[----:B------:R-:W-:Y:S01]  /*0330*/  FMUL R9, R6, R6 ;  /* 0x0000000606097220 */ /* 0x000fe20000400000 */
[----:B------:R-:W-:-:S04]  /*0340*/  FMUL R5, R16, 0.03125 ;  /* 0x3d00000010057820 */ /* 0x000fc80000400000 */
[----:B------:R-:W-:Y:S01]  /*0350*/  FSEL R9, R9, RZ, !P0 ;  /* 0x000000ff09097208 */ /* 0x000fe20004000000 */
[----:B------:R-:W-:-:S04]  /*0360*/  FADD R2, R2, -R5 ;  /* 0x8000000502027221 */ /* 0x000fc80000000000 */
[----:B------:R-:W1:Y:S01]  /*0370*/  SHFL.BFLY PT, R10, R9, 0x10, 0x1f ;  /* 0x0e001f00090a7f89 */ /* 0x000e6200000e0000 */
[----:B------:R-:W-:-:S05]  /*0380*/  FMUL R2, R2, R2 ;  /* 0x0000000202027220 */ /* 0x000fca0000400000 */
[----:B------:R-:W-:-:S05]  /*0390*/  FSEL R2, R2, RZ, !P0 ;  /* 0x000000ff02027208 */ /* 0x000fca0004000000 */
[----:B------:R-:W2:Y:S01]  /*03a0*/  SHFL.BFLY PT, R13, R2, 0x10, 0x1f ;  /* 0x0e001f00020d7f89 */ /* 0x000ea200000e0000 */
[----:B-1----:R-:W-:-:S05]  /*03b0*/  FADD R10, R9, R10 ;  /* 0x0000000a090a7221 */ /* 0x002fca0000000000 */
[----:B------:R-:W1:Y:S01]  /*03c0*/  SHFL.BFLY PT, R11, R10, 0x8, 0x1f ;  /* 0x0d001f000a0b7f89 */ /* 0x000e6200000e0000 */
[----:B--2---:R-:W-:-:S05]  /*03d0*/  FADD R13, R2, R13 ;  /* 0x0000000d020d7221 */ /* 0x004fca0000000000 */
        /* <DEDUP_REMOVED lines=9> */
[----:B-1----:R-:W-:Y:S01]  /*0470*/  FADD R2, R12, R9 ;  /* 0x000000090c027221 */ /* 0x002fe20000000000 */
[----:B------:R-:W-:Y:S01]  /*0480*/  HFMA2.MMA R19, -RZ, RZ, 1.25, 0 ;  /* 0x3d000000ff137435 */ /* 0x000fe200000001ff */
[----:B------:R-:W1:Y:S03]  /*0490*/  LDC.64 R12, c[0x0][0x230] ;  /* 0x00008c00ff0c7b82 */ /* 0x000e660000000a00 */
[----:B------:R-:W3:Y:S01]  /*04a0*/  SHFL.BFLY PT, R9, R2, 0x1, 0x1f ;  /* 0x0c201f0002097f89 */ /* 0x000ee200000e0000 */
[----:B--2---:R-:W-:-:S05]  /*04b0*/  FADD R17, R16, R17 ;  /* 0x0000001110117221 */ /* 0x004fca0000000000 */
[----:B------:R-:W2:Y:S01]  /*04c0*/  SHFL.BFLY PT, R18, R17, 0x1, 0x1f ;  /* 0x0c201f0011127f89 */ /* 0x000ea200000e0000 */
[----:B---3--:R-:W-:Y:S02]  /*04d0*/  FADD R10, R2, R9 ;  /* 0x00000009020a7221 */ /* 0x008fe40000000000 */
[----:B------:R-:W3:Y:S02]  /*04e0*/  LDC.64 R8, c[0x0][0x210] ;  /* 0x00008400ff087b82 */ /* 0x000ee40000000a00 */
[----:B------:R-:W-:-:S06]  /*04f0*/  FFMA R15, R10, R19, 9.9999997473787516356e-06 ;  /* 0x3727c5ac0a0f7423 */ /* 0x000fcc0000000013 */
[----:B------:R-:W5:Y:S01]  /*0500*/  LDC.64 R10, c[0x0][0x238] ;  /* 0x00008e00ff0a7b82 */ /* 0x000f620000000a00 */
[----:B--2---:R-:W-:Y:S01]  /*0510*/  FADD R18, R17, R18 ;  /* 0x0000001211127221 */ /* 0x004fe20000000000 */
[----:B------:R-:W2:Y:S06]  /*0520*/  MUFU.RSQ R15, R15 ;  /* 0x0000000f000f7308 */ /* 0x000eac0000001400 */
[----:B------:R-:W-:Y:S01]  /*0530*/  BAR.SYNC.DEFER_BLOCKING 0x0 ;  /* 0x0000000000007b1d */ /* 0x000fe20000010000 */
[----:B------:R-:W-:Y:S01]  /*0540*/  FFMA R18, R18, R19, 9.9999997473787516356e-06 ;  /* 0x3727c5ac12127423 */ /* 0x000fe20000000013 */
[----:B------:R-:W-:-:S02]  /*0550*/  LOP3.LUT P0, RZ, R14, 0x3f, RZ, 0xc0, !PT ;  /* 0x0000003f0eff7812 */ /* 0x000fc4000780c0ff */
[----:B------:R-:W-:Y:S02]  /*0560*/  LOP3.LUT P1, RZ, R14, 0x20, RZ, 0xc0, !PT ;  /* 0x000000200eff7812 */ /* 0x000fe4000782c0ff */
[----:B------:R-:W1:Y:S01]  /*0570*/  MUFU.RSQ R17, R18 ;  /* 0x0000001200117308 */ /* 0x000e620000001400 */
[C---:B------:R-:W-:Y:S02]  /*0580*/  ISETP.LT.AND P0, PT, R0.reuse, 0x100, !P0 ;  /* 0x000001000000780c */ /* 0x040fe40004701270 */
[C---:B------:R-:W-:Y:S02]  /*0590*/  ISETP.LT.AND P1, PT, R0.reuse, 0x100, !P1 ;  /* 0x000001000000780c */ /* 0x040fe40004f21270 */
[----:B------:R-:W-:Y:S01]  /*05a0*/  LEA R3, R0, R3, 0x5 ;  /* 0x0000000300037211 */ /* 0x000fe200078e28ff */
[----:B--2---:R-:W-:Y:S01]  /*05b0*/  FMUL R6, R6, R15 ;  /* 0x0000000f06067220 */ /* 0x004fe20000400000 */
[----:B---3--:R-:W-:-:S04]  /*05c0*/  IMAD.WIDE R8, R0, 0x4, R8 ;  /* 0x0000000400087825 */ /* 0x008fc800078e0208 */
[----:B----4-:R-:W-:Y:S01]  /*05d0*/  FFMA R7, R4, R6, R7 ;  /* 0x0000000604077223 */ /* 0x010fe20000000007 */
[----:B-----5:R-:W-:Y:S02]  /*05e0*/  IMAD.WIDE R10, R3, 0x4, R10 ;  /* 0x00000004030a7825 */ /* 0x020fe400078e020a */
[----:B01----:R0:W-:Y:S02]  /*05f0*/  @P0 STG.E desc[UR4][R8.64], R17 ;  /* 0x0000001108000986 */ /* 0x0031e4000c101904 */
[----:B------:R-:W-:Y:S02]  /*0600*/  IMAD.WIDE R12, R0, 0x4, R12 ;  /* 0x00000004000c7825 */ /* 0x000fe400078e020c */
[----:B------:R0:W-:Y:S02]  /*0610*/  @P1 STG.E desc[UR4][R10.64], R7 ;  /* 0x000000070a001986 */ /* 0x0001e4000c101904 */
[----:B0-----:R-:W-:Y:S05]  /*0620*/  @!P0 EXIT ;  /* 0x000000000000894d */ /* 0x001fea0003800000 */
[----:B------:R-:W-:Y:S01]  /*0630*/  STG.E desc[UR4][R12.64], R5 ;  /* 0x000000050c007986 */ /* 0x000fe2000c101904 */
[----:B------:R-:W-:Y:S05]  /*0640*/  EXIT ;  /* 0x000000000000794d */ /* 0x000fea0003800000 */
.L_x_0:
[----:B------:R-:W-:-:S00]  /*0650*/  BRA `(.L_x_0) ;  /* 0xfffffffc00fc7947 */ /* 0x000fc0000383ffff */
[----:B------:R-:W-:-:S00]  /*0660*/  NOP ;  /* 0x0000000000007918 */ /* 0x000fc00000000000 */
        /* <DEDUP_REMOVED lines=9> */
.L_x_1:


//--------------------- .nv.global.init           --------------------------
	.section	.nv.global.init,"aw",@progbits
.nv.global.init:
	.type		_$_str,@object
	.size		_$_str,(.L_0 - _$_str)
_$_str:
        /*0000*/ 	.byte	0x5f, 0x5f, 0x43, 0x55, 0x44, 0x41, 0x5f, 0x46, 0x54, 0x5a, 0x00
.L_0:


//--------------------- .nv.constant0.triton_per_fused_native_layer_norm_2 --------------------------
	.section	.nv.constant0.triton_per_fused_native_layer_norm_2,"a",@progbits
	.sectionflags	@""
	.align	4
.nv.constant0.triton_per_fused_native_layer_norm_2:
	.zero		584
